	.headerflags	@"EF_CUDA_TEXMODE_UNIFIED EF_CUDA_64BIT_ADDRESS EF_CUDA_ACCELERATORS EF_CUDA_SM90 EF_CUDA_VIRTUAL_SM(EF_CUDA_SM90)"
	.elftype	@"ET_EXEC"


//--------------------- .nv.info                  --------------------------
	.section	.nv.info,"",@"SHT_CUDA_INFO"
	.align	4


	//----- nvinfo : EIATTR_REGCOUNT
	.align		4
        /*0000*/ 	.byte	0x04, 0x2f
        /*0002*/ 	.short	(.L_3 - .L_2)
	.align		4
.L_2:
        /*0004*/ 	.word	index@(triton_poi_fused__native_batch_norm_legit_no_training_hardtanh_9)
        /*0008*/ 	.word	0x00000010


	//----- nvinfo : EIATTR_MIN_STACK_SIZE
	.align		4
.L_3:
        /*000c*/ 	.byte	0x04, 0x12
        /*000e*/ 	.short	(.L_5 - .L_4)
	.align		4
.L_4:
        /*0010*/ 	.word	index@(triton_poi_fused__native_batch_norm_legit_no_training_hardtanh_9)
        /*0014*/ 	.word	0x00000000


	//----- nvinfo : EIATTR_FRAME_SIZE
	.align		4
.L_5:
        /*0018*/ 	.byte	0x04, 0x11
        /*001a*/ 	.short	(.L_7 - .L_6)
	.align		4
.L_6:
        /*001c*/ 	.word	index@(triton_poi_fused__native_batch_norm_legit_no_training_hardtanh_9)
        /*0020*/ 	.word	0x00000000


	//----- nvinfo : EIATTR_MIN_STACK_SIZE
	.align		4
.L_7:
        /*0024*/ 	.byte	0x04, 0x12
        /*0026*/ 	.short	(.L_9 - .L_8)
	.align		4
.L_8:
        /*0028*/ 	.word	index@(triton_poi_fused__native_batch_norm_legit_no_training_hardtanh_9)
        /*002c*/ 	.word	0x00000000
.L_9:


//--------------------- .nv.info.triton_poi_fused__native_batch_norm_legit_no_training_hardtanh_9 --------------------------
	.section	.nv.info.triton_poi_fused__native_batch_norm_legit_no_training_hardtanh_9,"",@"SHT_CUDA_INFO"
	.sectionflags	@""
	.align	4


	//----- nvinfo : EIATTR_CUDA_API_VERSION
	.align		4
        /*0000*/ 	.byte	0x04, 0x37
        /*0002*/ 	.short	(.L_11 - .L_10)
.L_10:
        /*0004*/ 	.word	0x0000007c


	//----- nvinfo : EIATTR_KPARAM_INFO
	.align		4
.L_11:
        /*0008*/ 	.byte	0x04, 0x17
        /*000a*/ 	.short	(.L_13 - .L_12)
.L_12:
        /*000c*/ 	.word	0x00000000
        /*0010*/ 	.short	0x0006
        /*0012*/ 	.short	0x0030
        /*0014*/ 	.byte	0x00, 0xf0, 0x11, 0x00


	//----- nvinfo : EIATTR_KPARAM_INFO
	.align		4
.L_13:
        /*0018*/ 	.byte	0x04, 0x17
        /*001a*/ 	.short	(.L_15 - .L_14)
.L_14:
        /*001c*/ 	.word	0x00000000
        /*0020*/ 	.short	0x0005
        /*0022*/ 	.short	0x0028
        /*0024*/ 	.byte	0x00, 0xf4, 0x21, 0x00


	//----- nvinfo : EIATTR_KPARAM_INFO
	.align		4
.L_15:
        /*0028*/ 	.byte	0x04, 0x17
        /*002a*/ 	.short	(.L_17 - .L_16)
.L_16:
        /*002c*/ 	.word	0x00000000
        /*0030*/ 	.short	0x0004
        /*0032*/ 	.short	0x0020
        /*0034*/ 	.byte	0x00, 0xf4, 0x21, 0x00


	//----- nvinfo : EIATTR_KPARAM_INFO
	.align		4
.L_17:
        /*0038*/ 	.byte	0x04, 0x17
        /*003a*/ 	.short	(.L_19 - .L_18)
.L_18:
        /*003c*/ 	.word	0x00000000
        /*0040*/ 	.short	0x0003
        /*0042*/ 	.short	0x0018
        /*0044*/ 	.byte	0x00, 0xf4, 0x21, 0x00


	//----- nvinfo : EIATTR_KPARAM_INFO
	.align		4
.L_19:
        /*0048*/ 	.byte	0x04, 0x17
        /*004a*/ 	.short	(.L_21 - .L_20)
.L_20:
        /*004c*/ 	.word	0x00000000
        /*0050*/ 	.short	0x0002
        /*0052*/ 	.short	0x0010
        /*0054*/ 	.byte	0x00, 0xf4, 0x21, 0x00


	//----- nvinfo : EIATTR_KPARAM_INFO
	.align		4
.L_21:
        /*0058*/ 	.byte	0x04, 0x17
        /*005a*/ 	.short	(.L_23 - .L_22)
.L_22:
        /*005c*/ 	.word	0x00000000
        /*0060*/ 	.short	0x0001
        /*0062*/ 	.short	0x0008
        /*0064*/ 	.byte	0x00, 0xf4, 0x21, 0x00


	//----- nvinfo : EIATTR_KPARAM_INFO
	.align		4
.L_23:
        /*0068*/ 	.byte	0x04, 0x17
        /*006a*/ 	.short	(.L_25 - .L_24)
.L_24:
        /*006c*/ 	.word	0x00000000
        /*0070*/ 	.short	0x0000
        /*0072*/ 	.short	0x0000
        /*0074*/ 	.byte	0x00, 0xf4, 0x21, 0x00


	//----- nvinfo : EIATTR_SPARSE_MMA_MASK
	.align		4
.L_25:
        /*0078*/ 	.byte	0x03, 0x50
        /*007a*/ 	.short	0x0000


	//----- nvinfo : EIATTR_MAXREG_COUNT
	.align		4
        /*007c*/ 	.byte	0x03, 0x1b
        /*007e*/ 	.short	0x00ff


	//----- nvinfo : EIATTR_EXIT_INSTR_OFFSETS
	.align		4
        /*0080*/ 	.byte	0x04, 0x1c
        /*0082*/ 	.short	(.L_27 - .L_26)


	//   ....[0]....
.L_26:
        /*0084*/ 	.word	0x00000420


	//----- nvinfo : EIATTR_REQNTID
	.align		4
.L_27:
        /*0088*/ 	.byte	0x04, 0x10
        /*008a*/ 	.short	(.L_29 - .L_28)
.L_28:
        /*008c*/ 	.word	0x00000100
        /*0090*/ 	.word	0x00000001
        /*0094*/ 	.word	0x00000001


	//----- nvinfo : EIATTR_CBANK_PARAM_SIZE
	.align		4
.L_29:
        /*0098*/ 	.byte	0x03, 0x19
        /*009a*/ 	.short	0x0034


	//----- nvinfo : EIATTR_PARAM_CBANK
	.align		4
        /*009c*/ 	.byte	0x04, 0x0a
        /*009e*/ 	.short	(.L_31 - .L_30)
	.align		4
.L_30:
        /*00a0*/ 	.word	index@(.nv.constant0.triton_poi_fused__native_batch_norm_legit_no_training_hardtanh_9)
        /*00a4*/ 	.short	0x0210
        /*00a6*/ 	.short	0x0034


	//----- nvinfo : EIATTR_SW_WAR
	.align		4
.L_31:
        /*00a8*/ 	.byte	0x04, 0x36
        /*00aa*/ 	.short	(.L_33 - .L_32)
.L_32:
        /*00ac*/ 	.word	0x00000008
.L_33:


//--------------------- .nv.callgraph             --------------------------
	.section	.nv.callgraph,"",@"SHT_CUDA_CALLGRAPH"
	.align	4
	.sectionentsize	8
	.align		4
        /*0000*/ 	.word	0x00000000
	.align		4
        /*0004*/ 	.word	0xffffffff
	.align		4
        /*0008*/ 	.word	0x00000000
	.align		4
        /*000c*/ 	.word	0xfffffffe
	.align		4
        /*0010*/ 	.word	0x00000000
	.align		4
        /*0014*/ 	.word	0xfffffffd
	.align		4
        /*0018*/ 	.word	0x00000000
	.align		4
        /*001c*/ 	.word	0xfffffffc


//--------------------- .nv.constant4             --------------------------
	.section	.nv.constant4,"a",@progbits
	.align	8
	.align		8
.nv.constant4:
        /*0000*/ 	.dword	_$_str
	.align		8
        /*0008*/ 	.dword	_$_str_$_2


//--------------------- .text.triton_poi_fused__native_batch_norm_legit_no_training_hardtanh_9 --------------------------
	.section	.text.triton_poi_fused__native_batch_norm_legit_no_training_hardtanh_9,"ax",@progbits
	.align	128
        .global         triton_poi_fused__native_batch_norm_legit_no_training_hardtanh_9
        .type           triton_poi_fused__native_batch_norm_legit_no_training_hardtanh_9,@function
        .size           triton_poi_fused__native_batch_norm_legit_no_training_hardtanh_9,(.L_x_1 - triton_poi_fused__native_batch_norm_legit_no_training_hardtanh_9)
        .other          triton_poi_fused__native_batch_norm_legit_no_training_hardtanh_9,@"STO_CUDA_ENTRY STV_DEFAULT"
triton_poi_fused__native_batch_norm_legit_no_training_hardtanh_9:
.text.triton_poi_fused__native_batch_norm_legit_no_training_hardtanh_9:
[----:B------:R-:W-:Y:S01]  /*0000*/  LDC R1, c[0x0][0x28] ;  /* 0x00000a00ff017b82 */ /* 0x000fe20000000800 */
[----:B------:R-:W1:Y:S07]  /*0010*/  S2R R0, SR_TID.X ;  /* 0x0000000000007919 */ /* 0x000e6e0000002100 */
[----:B------:R-:W2:Y:S01]  /*0020*/  LDC.64 R2, c[0x0][0x220] ;  /* 0x00008800ff027b82 */ /* 0x000ea20000000a00 */
[----:B------:R-:W-:Y:S01]  /*0030*/  ULDC.64 UR4, c[0x0][0x208] ;  /* 0x0000820000047ab9 */ /* 0x000fe20000000a00 */
[----:B------:R-:W3:Y:S06]  /*0040*/  S2R R5, SR_CTAID.X ;  /* 0x0000000000057919 */ /* 0x000eec0000002500 */
[----:B------:R-:W4:Y:S08]  /*0050*/  LDC.64 R6, c[0x0][0x218] ;  /* 0x00008600ff067b82 */ /* 0x000f300000000a00 */
[----:B------:R-:W5:Y:S08]  /*0060*/  LDC.64 R8, c[0x0][0x228] ;  /* 0x00008a00ff087b82 */ /* 0x000f700000000a00 */
[----:B------:R-:W5:Y:S01]  /*0070*/  LDC.64 R10, c[0x0][0x230] ;  /* 0x00008c00ff0a7b82 */ /* 0x000f620000000a00 */
[----:B-1----:R-:W-:-:S04]  /*0080*/  SHF.L.U32 R0, R0, 0x1, RZ ;  /* 0x0000000100007819 */ /* 0x002fc800000006ff */
[----:B------:R-:W-:-:S04]  /*0090*/  LOP3.LUT R0, R0, 0x1fe, RZ, 0xc0, !PT ;  /* 0x000001fe00007812 */ /* 0x000fc800078ec0ff */
[----:B---3--:R-:W-:-:S05]  /*00a0*/  LEA R0, R5, R0, 0x9 ;  /* 0x0000000005007211 */ /* 0x008fca00078e48ff */
[----:B------:R-:W-:-:S05]  /*00b0*/  IMAD.HI R4, R0, 0x38e38e39, RZ ;  /* 0x38e38e3900047827 */ /* 0x000fca00078e02ff */
[----:B------:R-:W-:-:S04]  /*00c0*/  SHF.R.U32.HI R5, RZ, 0x1f, R4 ;  /* 0x0000001fff057819 */ /* 0x000fc80000011604 */
[----:B------:R-:W-:-:S05]  /*00d0*/  LEA.HI.SX32 R5, R4, R5, 0x1b ;  /* 0x0000000504057211 */ /* 0x000fca00078fdaff */
[----:B------:R-:W-:Y:S02]  /*00e0*/  IMAD R13, R5, -0x90, R0 ;  /* 0xffffff70050d7824 */ /* 0x000fe400078e0200 */
[----:B------:R-:W1:Y:S02]  /*00f0*/  LDC.64 R4, c[0x0][0x210] ;  /* 0x00008400ff047b82 */ /* 0x000e640000000a00 */
[----:B--2---:R-:W-:-:S06]  /*0100*/  IMAD.WIDE R2, R13, 0x4, R2 ;  /* 0x000000040d027825 */ /* 0x004fcc00078e0202 */
[----:B------:R-:W2:Y:S01]  /*0110*/  LDG.E.EL.64 R2, desc[UR4][R2.64] ;  /* 0x0000000402027981 */ /* 0x000ea2000c2e1b00 */
[----:B----4-:R-:W-:-:S04]  /*0120*/  IMAD.WIDE R6, R13, 0x4, R6 ;  /* 0x000000040d067825 */ /* 0x010fc800078e0206 */
[C---:B-----5:R-:W-:Y:S02]  /*0130*/  IMAD.WIDE R8, R13.reuse, 0x4, R8 ;  /* 0x000000040d087825 */ /* 0x060fe400078e0208 */
[----:B------:R-:W3:Y:S02]  /*0140*/  LDG.E.EL.64 R6, desc[UR4][R6.64] ;  /* 0x0000000406067981 */ /* 0x000ee4000c2e1b00 */
[----:B0-----:R-:W-:Y:S02]  /*0150*/  IMAD.WIDE R10, R13, 0x4, R10 ;  /* 0x000000040d0a7825 */ /* 0x001fe400078e020a */
[----:B------:R-:W4:Y:S04]  /*0160*/  LDG.E.EL.64 R8, desc[UR4][R8.64] ;  /* 0x0000000408087981 */ /* 0x000f28000c2e1b00 */
[----:B------:R-:W4:Y:S01]  /*0170*/  LDG.E.EL.64 R10, desc[UR4][R10.64] ;  /* 0x000000040a0a7981 */ /* 0x000f22000c2e1b00 */
[----:B-1----:R-:W-:-:S06]  /*0180*/  IMAD.WIDE R4, R0, 0x4, R4 ;  /* 0x0000000400047825 */ /* 0x002fcc00078e0204 */
[----:B------:R-:W3:Y:S01]  /*0190*/  LDG.E.64 R4, desc[UR4][R4.64] ;  /* 0x0000000404047981 */ /* 0x000ee2000c1e1b00 */
[----:B--2---:R-:W-:Y:S01]  /*01a0*/  FADD R2, R2, 9.9999997473787516356e-06 ;  /* 0x3727c5ac02027421 */ /* 0x004fe20000000000 */
[----:B------:R-:W-:-:S03]  /*01b0*/  FADD R3, R3, 9.9999997473787516356e-06 ;  /* 0x3727c5ac03037421 */ /* 0x000fc60000000000 */
[----:B------:R-:W0:Y:S08]  /*01c0*/  MUFU.SQRT R12, R2 ;  /* 0x00000002000c7308 */ /* 0x000e300000002000 */
[----:B------:R-:W1:Y:S01]  /*01d0*/  MUFU.SQRT R13, R3 ;  /* 0x00000003000d7308 */ /* 0x000e620000002000 */
[C---:B0-----:R-:W-:Y:S02]  /*01e0*/  FSETP.GT.AND P0, PT, R12.reuse, 8.50705917302346158658e+37, PT ;  /* 0x7e8000000c00780b */ /* 0x041fe40003f04000 */
[----:B------:R-:W-:-:S02]  /*01f0*/  FSETP.GEU.AND P2, PT, R12, 1.175494350822287508e-38, PT ;  /* 0x008000000c00780b */ /* 0x000fc40003f4e000 */
[C---:B-1----:R-:W-:Y:S02]  /*0200*/  FSETP.GT.AND P1, PT, R13.reuse, 8.50705917302346158658e+37, PT ;  /* 0x7e8000000d00780b */ /* 0x042fe40003f24000 */
[----:B------:R-:W-:-:S07]  /*0210*/  FSETP.GEU.AND P3, PT, R13, 1.175494350822287508e-38, PT ;  /* 0x008000000d00780b */ /* 0x000fce0003f6e000 */
[----:B------:R-:W-:Y:S01]  /*0220*/  @P0 FMUL R12, R12, 0.25 ;  /* 0x3e8000000c0c0820 */ /* 0x000fe20000400000 */
[----:B------:R-:W-:-:S03]  /*0230*/  HFMA2.MMA R2, -RZ, RZ, 1.625, 0 ;  /* 0x3e800000ff027435 */ /* 0x000fc600000001ff */
[----:B------:R-:W-:Y:S01]  /*0240*/  @!P2 FMUL R12, R12, 16777216 ;  /* 0x4b8000000c0ca820 */ /* 0x000fe20000400000 */
[----:B------:R-:W-:-:S04]  /*0250*/  @P1 FMUL R13, R13, 0.25 ;  /* 0x3e8000000d0d1820 */ /* 0x000fc80000400000 */
[----:B------:R-:W-:Y:S01]  /*0260*/  @!P3 FMUL R13, R13, 16777216 ;  /* 0x4b8000000d0db820 */ /* 0x000fe20000400000 */
[----:B------:R-:W0:Y:S01]  /*0270*/  MUFU.RCP R12, R12 ;  /* 0x0000000c000c7308 */ /* 0x000e220000001000 */
[----:B------:R-:W-:-:S07]  /*0280*/  FSEL R3, R2, 1, P0 ;  /* 0x3f80000002037808 */ /* 0x000fce0000000000 */
[----:B------:R-:W1:Y:S01]  /*0290*/  MUFU.RCP R13, R13 ;  /* 0x0000000d000d7308 */ /* 0x000e620000001000 */
[----:B------:R-:W-:Y:S01]  /*02a0*/  FSEL R2, R2, 1, P1 ;  /* 0x3f80000002027808 */ /* 0x000fe20000800000 */
[----:B------:R-:W-:Y:S01]  /*02b0*/  @!P2 FMUL R3, R3, 16777216 ;  /* 0x4b8000000303a820 */ /* 0x000fe20000400000 */
[----:B---3--:R-:W-:-:S03]  /*02c0*/  FADD R4, R4, -R6 ;  /* 0x8000000604047221 */ /* 0x008fc60000000000 */
[----:B------:R-:W-:Y:S01]  /*02d0*/  @!P3 FMUL R2, R2, 16777216 ;  /* 0x4b8000000202b820 */ /* 0x000fe20000400000 */
[----:B0-----:R-:W-:Y:S01]  /*02e0*/  FMUL R3, R12, R3 ;  /* 0x000000030c037220 */ /* 0x001fe20000400000 */
[----:B------:R-:W-:-:S03]  /*02f0*/  FADD R5, R5, -R7 ;  /* 0x8000000705057221 */ /* 0x000fc60000000000 */
[----:B------:R-:W-:Y:S01]  /*0300*/  FMUL R7, R4, R3 ;  /* 0x0000000304077220 */ /* 0x000fe20000400000 */
[----:B-1----:R-:W-:-:S03]  /*0310*/  FMUL R2, R13, R2 ;  /* 0x000000020d027220 */ /* 0x002fc60000400000 */
[----:B----4-:R-:W-:Y:S01]  /*0320*/  FFMA R7, R8, R7, R10 ;  /* 0x0000000708077223 */ /* 0x010fe2000000000a */
[----:B------:R-:W-:Y:S02]  /*0330*/  FMUL R4, R5, R2 ;  /* 0x0000000205047220 */ /* 0x000fe40000400000 */
[----:B------:R-:W0:Y:S02]  /*0340*/  LDC.64 R2, c[0x0][0x238] ;  /* 0x00008e00ff027b82 */ /* 0x000e240000000a00 */
[----:B------:R-:W-:Y:S01]  /*0350*/  FFMA R4, R9, R4, R11 ;  /* 0x0000000409047223 */ /* 0x000fe2000000000b */
[----:B------:R-:W-:-:S04]  /*0360*/  FSETP.GTU.AND P0, PT, R7, RZ, PT ;  /* 0x000000ff0700720b */ /* 0x000fc80003f0c000 */
[C---:B------:R-:W-:Y:S02]  /*0370*/  FSETP.GTU.AND P1, PT, R4.reuse, RZ, PT ;  /* 0x000000ff0400720b */ /* 0x040fe40003f2c000 */
[----:B------:R-:W-:Y:S02]  /*0380*/  FSEL R6, R7, RZ, P0 ;  /* 0x000000ff07067208 */ /* 0x000fe40000000000 */
[----:B------:R-:W-:Y:S02]  /*0390*/  FSEL R7, R4, RZ, P1 ;  /* 0x000000ff04077208 */ /* 0x000fe40000800000 */
[C---:B------:R-:W-:Y:S02]  /*03a0*/  FSETP.GEU.AND P2, PT, R6.reuse, 6, PT ;  /* 0x40c000000600780b */ /* 0x040fe40003f4e000 */
[----:B------:R-:W-:Y:S02]  /*03b0*/  FSETP.GEU.AND P3, PT, R7, 6, PT ;  /* 0x40c000000700780b */ /* 0x000fe40003f6e000 */
[----:B------:R-:W-:-:S02]  /*03c0*/  FSETP.NAN.AND P0, PT, R6, R6, PT ;  /* 0x000000060600720b */ /* 0x000fc40003f08000 */
[----:B------:R-:W-:Y:S01]  /*03d0*/  FSETP.NAN.AND P1, PT, R7, R7, PT ;  /* 0x000000070700720b */ /* 0x000fe20003f28000 */
[----:B0-----:R-:W-:-:S06]  /*03e0*/  IMAD.WIDE R2, R0, 0x4, R2 ;  /* 0x0000000400027825 */ /* 0x001fcc00078e0202 */
[----:B------:R-:W-:Y:S02]  /*03f0*/  @P2 SEL R6, R6, 0x40c00000, P0 ;  /* 0x40c0000006062807 */ /* 0x000fe40000000000 */
[----:B------:R-:W-:-:S05]  /*0400*/  @P3 SEL R7, R7, 0x40c00000, P1 ;  /* 0x40c0000007073807 */ /* 0x000fca0000800000 */
[----:B------:R-:W-:Y:S01]  /*0410*/  STG.E.64 desc[UR4][R2.64], R6 ;  /* 0x0000000602007986 */ /* 0x000fe2000c101b04 */
[----:B------:R-:W-:Y:S05]  /*0420*/  EXIT ;  /* 0x000000000000794d */ /* 0x000fea0003800000 */
.L_x_0:
[----:B------:R-:W-:-:S00]  /*0430*/  BRA `(.L_x_0) ;  /* 0xfffffffc00fc7947 */ /* 0x000fc0000383ffff */
[----:B------:R-:W-:-:S00]  /*0440*/  NOP ;  /* 0x0000000000007918 */ /* 0x000fc00000000000 */
        /* <DEDUP_REMOVED lines=11> */
.L_x_1:


//--------------------- .nv.global.init           --------------------------
	.section	.nv.global.init,"aw",@progbits
.nv.global.init:
	.type		_$_str,@object
	.size		_$_str,(_$_str_$_2 - _$_str)
_$_str:
        /*0000*/ 	.byte	0x5f, 0x5f, 0x43, 0x55, 0x44, 0x41, 0x5f, 0x46, 0x54, 0x5a, 0x00
	.type		_$_str_$_2,@object
	.size		_$_str_$_2,(.L_1 - _$_str_$_2)
_$_str_$_2:
        /*000b*/ 	.byte	0x5f, 0x5f, 0x43, 0x55, 0x44, 0x41, 0x5f, 0x50, 0x52, 0x45, 0x43, 0x5f, 0x53, 0x51, 0x52, 0x54
        /*001b*/ 	.byte	0x00
.L_1:


//--------------------- .nv.constant0.triton_poi_fused__native_batch_norm_legit_no_training_hardtanh_9 --------------------------
	.section	.nv.constant0.triton_poi_fused__native_batch_norm_legit_no_training_hardtanh_9,"a",@progbits
	.sectionflags	@""
	.align	4
.nv.constant0.triton_poi_fused__native_batch_norm_legit_no_training_hardtanh_9:
	.zero		580
